//
// Generated by NVIDIA NVVM Compiler
//
// Compiler Build ID: CL-36424714
// Cuda compilation tools, release 13.0, V13.0.88
// Based on NVVM 20.0.0
//

.version 9.0
.target sm_100
.address_size 64

	// .globl	_Z26fp4_intrinsics_gemm_kernelILi1024ELi1024ELi1024EEvPKfS1_Pfiii

.visible .entry _Z26fp4_intrinsics_gemm_kernelILi1024ELi1024ELi1024EEvPKfS1_Pfiii(
	.param .u64 .ptr .align 1 _Z26fp4_intrinsics_gemm_kernelILi1024ELi1024ELi1024EEvPKfS1_Pfiii_param_0,
	.param .u64 .ptr .align 1 _Z26fp4_intrinsics_gemm_kernelILi1024ELi1024ELi1024EEvPKfS1_Pfiii_param_1,
	.param .u64 .ptr .align 1 _Z26fp4_intrinsics_gemm_kernelILi1024ELi1024ELi1024EEvPKfS1_Pfiii_param_2,
	.param .u32 _Z26fp4_intrinsics_gemm_kernelILi1024ELi1024ELi1024EEvPKfS1_Pfiii_param_3,
	.param .u32 _Z26fp4_intrinsics_gemm_kernelILi1024ELi1024ELi1024EEvPKfS1_Pfiii_param_4,
	.param .u32 _Z26fp4_intrinsics_gemm_kernelILi1024ELi1024ELi1024EEvPKfS1_Pfiii_param_5
)
{
	.reg .pred 	%p<32>;
	.reg .b16 	%rs<73>;
	.reg .b32 	%r<33>;
	.reg .b32 	%f<12>;
	.reg .b64 	%rd<44>;
	.reg .b64 	%fd<5>;

	ld.param.u64 	%rd13, [_Z26fp4_intrinsics_gemm_kernelILi1024ELi1024ELi1024EEvPKfS1_Pfiii_param_0];
	ld.param.u64 	%rd14, [_Z26fp4_intrinsics_gemm_kernelILi1024ELi1024ELi1024EEvPKfS1_Pfiii_param_1];
	ld.param.u64 	%rd15, [_Z26fp4_intrinsics_gemm_kernelILi1024ELi1024ELi1024EEvPKfS1_Pfiii_param_2];
	ld.param.u32 	%r12, [_Z26fp4_intrinsics_gemm_kernelILi1024ELi1024ELi1024EEvPKfS1_Pfiii_param_3];
	ld.param.u32 	%r10, [_Z26fp4_intrinsics_gemm_kernelILi1024ELi1024ELi1024EEvPKfS1_Pfiii_param_4];
	ld.param.u32 	%r11, [_Z26fp4_intrinsics_gemm_kernelILi1024ELi1024ELi1024EEvPKfS1_Pfiii_param_5];
	mov.u32 	%r13, %ctaid.y;
	mov.u32 	%r14, %ntid.y;
	mov.u32 	%r15, %tid.y;
	mad.lo.s32 	%r1, %r13, %r14, %r15;
	mov.u32 	%r16, %ctaid.x;
	mov.u32 	%r17, %ntid.x;
	mov.u32 	%r18, %tid.x;
	mad.lo.s32 	%r2, %r16, %r17, %r18;
	setp.ge.s32 	%p1, %r1, %r12;
	setp.ge.s32 	%p2, %r2, %r10;
	or.pred  	%p3, %p1, %p2;
	@%p3 bra 	$L__BB0_21;
	setp.lt.s32 	%p4, %r11, 1;
	mov.f32 	%f11, 0f00000000;
	@%p4 bra 	$L__BB0_20;
	mul.lo.s32 	%r19, %r11, %r1;
	neg.s32 	%r32, %r11;
	mul.wide.u32 	%rd16, %r19, 4;
	cvta.to.global.u64 	%rd17, %rd13;
	add.s64 	%rd43, %rd17, %rd16;
	cvta.to.global.u64 	%rd2, %rd14;
	mov.f32 	%f11, 0f00000000;
	mov.u32 	%r31, %r2;
$L__BB0_3:
	ld.global.f32 	%f6, [%rd43];
	cvt.f64.f32 	%fd1, %f6;
	mov.b64 	%rd4, %fd1;
	shr.u64 	%rd18, %rd4, 60;
	cvt.u16.u64 	%rs21, %rd18;
	and.b16  	%rs70, %rs21, 8;
	shr.u64 	%rd19, %rd4, 52;
	cvt.u16.u64 	%rs2, %rd19;
	shr.u64 	%rd20, %rd4, 51;
	cvt.u16.u64 	%rs22, %rd20;
	and.b16  	%rs3, %rs22, 1;
	abs.f64 	%fd2, %fd1;
	mov.b64 	%rd5, %fd2;
	setp.lt.u64 	%p5, %rd5, 4598175219545276417;
	mov.b16 	%rs69, 0;
	@%p5 bra 	$L__BB0_11;
	setp.lt.u64 	%p6, %rd5, 4618441417868443649;
	@%p6 bra 	$L__BB0_6;
	setp.gt.u64 	%p16, %rd5, 9218868437227405312;
	selp.b16 	%rs70, 0, %rs70, %p16;
	mov.b16 	%rs69, 7;
	bra.uni 	$L__BB0_11;
$L__BB0_6:
	setp.lt.u64 	%p7, %rd5, 4607182418800017408;
	@%p7 bra 	$L__BB0_8;
	shl.b16 	%rs26, %rs2, 1;
	or.b16  	%rs27, %rs26, %rs3;
	and.b64  	%rd26, %rd4, 2251799813685247;
	setp.gt.u64 	%p13, %rd26, 1125899906842624;
	and.b64  	%rd27, %rd4, 4503599627370495;
	setp.eq.s64 	%p14, %rd27, 3377699720527872;
	or.pred  	%p15, %p13, %p14;
	selp.u16 	%rs28, 1, 0, %p15;
	add.s16 	%rs29, %rs27, %rs28;
	add.s16 	%rs69, %rs29, 4;
	bra.uni 	$L__BB0_11;
$L__BB0_8:
	not.b16 	%rs23, %rs2;
	or.b16  	%rs24, %rs3, 2;
	cvt.u32.u16 	%r20, %rs24;
	cvt.u32.u16 	%r21, %rs23;
	and.b32  	%r22, %r21, 255;
	shr.u32 	%r6, %r20, %r22;
	or.b64  	%rd21, %rd4, 4503599627370496;
	mov.b64 	%rd22, 2251799813685248;
	shl.b64 	%rd23, %rd22, %r22;
	add.s64 	%rd24, %rd23, -1;
	and.b64  	%rd6, %rd24, %rd21;
	mov.b64 	%rd25, 1125899906842624;
	shl.b64 	%rd7, %rd25, %r22;
	setp.gt.u64 	%p8, %rd6, %rd7;
	@%p8 bra 	$L__BB0_10;
	cvt.u16.u32 	%rs69, %r6;
	setp.ne.s64 	%p9, %rd6, %rd7;
	and.b32  	%r24, %r6, 1;
	setp.eq.b32 	%p10, %r24, 1;
	not.pred 	%p11, %p10;
	or.pred  	%p12, %p9, %p11;
	@%p12 bra 	$L__BB0_11;
$L__BB0_10:
	cvt.u16.u32 	%rs25, %r6;
	add.s16 	%rs69, %rs25, 1;
$L__BB0_11:
	or.b16  	%rs10, %rs70, %rs69;
	mul.wide.s32 	%rd28, %r31, 4;
	add.s64 	%rd29, %rd2, %rd28;
	ld.global.f32 	%f7, [%rd29];
	cvt.f64.f32 	%fd3, %f7;
	mov.b64 	%rd8, %fd3;
	shr.u64 	%rd30, %rd8, 60;
	cvt.u16.u64 	%rs32, %rd30;
	and.b16  	%rs72, %rs32, 8;
	shr.u64 	%rd31, %rd8, 52;
	cvt.u16.u64 	%rs12, %rd31;
	shr.u64 	%rd32, %rd8, 51;
	cvt.u16.u64 	%rs33, %rd32;
	and.b16  	%rs13, %rs33, 1;
	abs.f64 	%fd4, %fd3;
	mov.b64 	%rd9, %fd4;
	setp.lt.u64 	%p17, %rd9, 4598175219545276417;
	mov.b16 	%rs71, 0;
	@%p17 bra 	$L__BB0_19;
	setp.lt.u64 	%p18, %rd9, 4618441417868443649;
	@%p18 bra 	$L__BB0_14;
	setp.gt.u64 	%p28, %rd9, 9218868437227405312;
	selp.b16 	%rs72, 0, %rs72, %p28;
	mov.b16 	%rs71, 7;
	bra.uni 	$L__BB0_19;
$L__BB0_14:
	setp.lt.u64 	%p19, %rd9, 4607182418800017408;
	@%p19 bra 	$L__BB0_16;
	shl.b16 	%rs37, %rs12, 1;
	or.b16  	%rs38, %rs37, %rs13;
	and.b64  	%rd38, %rd8, 2251799813685247;
	setp.gt.u64 	%p25, %rd38, 1125899906842624;
	and.b64  	%rd39, %rd8, 4503599627370495;
	setp.eq.s64 	%p26, %rd39, 3377699720527872;
	or.pred  	%p27, %p25, %p26;
	selp.u16 	%rs39, 1, 0, %p27;
	add.s16 	%rs40, %rs38, %rs39;
	add.s16 	%rs71, %rs40, 4;
	bra.uni 	$L__BB0_19;
$L__BB0_16:
	not.b16 	%rs34, %rs12;
	or.b16  	%rs35, %rs13, 2;
	cvt.u32.u16 	%r25, %rs35;
	cvt.u32.u16 	%r26, %rs34;
	and.b32  	%r27, %r26, 255;
	shr.u32 	%r7, %r25, %r27;
	or.b64  	%rd33, %rd8, 4503599627370496;
	mov.b64 	%rd34, 2251799813685248;
	shl.b64 	%rd35, %rd34, %r27;
	add.s64 	%rd36, %rd35, -1;
	and.b64  	%rd10, %rd36, %rd33;
	mov.b64 	%rd37, 1125899906842624;
	shl.b64 	%rd11, %rd37, %r27;
	setp.gt.u64 	%p20, %rd10, %rd11;
	@%p20 bra 	$L__BB0_18;
	cvt.u16.u32 	%rs71, %r7;
	setp.ne.s64 	%p21, %rd10, %rd11;
	and.b32  	%r29, %r7, 1;
	setp.eq.b32 	%p22, %r29, 1;
	not.pred 	%p23, %p22;
	or.pred  	%p24, %p21, %p23;
	@%p24 bra 	$L__BB0_19;
$L__BB0_18:
	cvt.u16.u32 	%rs36, %r7;
	add.s16 	%rs71, %rs36, 1;
$L__BB0_19:
	or.b16  	%rs44, %rs72, %rs71;
	shl.b16 	%rs45, %rs10, 9;
	and.b16  	%rs46, %rs45, 3072;
	add.s16 	%rs47, %rs46, 14336;
	and.b16  	%rs48, %rs45, 512;
	and.b16  	%rs49, %rs10, 1;
	neg.s16 	%rs50, %rs49;
	setp.eq.s16 	%p29, %rs46, 0;
	and.b16  	%rs51, %rs50, 14336;
	selp.b16 	%rs52, %rs51, %rs47, %p29;
	selp.b16 	%rs53, 0, %rs48, %p29;
	shl.b16 	%rs54, %rs10, 12;
	and.b16  	%rs55, %rs54, -32768;
	or.b16  	%rs56, %rs52, %rs55;
	or.b16  	%rs42, %rs56, %rs53;
	// begin inline asm
	{cvt.f32.f16 %f8, %rs42;}

	// end inline asm
	shl.b16 	%rs57, %rs44, 9;
	and.b16  	%rs58, %rs57, 3072;
	add.s16 	%rs59, %rs58, 14336;
	and.b16  	%rs60, %rs57, 512;
	and.b16  	%rs61, %rs44, 1;
	neg.s16 	%rs62, %rs61;
	setp.eq.s16 	%p30, %rs58, 0;
	and.b16  	%rs63, %rs62, 14336;
	selp.b16 	%rs64, %rs63, %rs59, %p30;
	selp.b16 	%rs65, 0, %rs60, %p30;
	shl.b16 	%rs66, %rs44, 12;
	and.b16  	%rs67, %rs66, -32768;
	or.b16  	%rs68, %rs64, %rs67;
	or.b16  	%rs43, %rs68, %rs65;
	// begin inline asm
	{cvt.f32.f16 %f9, %rs43;}

	// end inline asm
	fma.rn.f32 	%f11, %f8, %f9, %f11;
	add.s32 	%r32, %r32, 1;
	setp.ne.s32 	%p31, %r32, 0;
	add.s32 	%r31, %r31, %r10;
	add.s64 	%rd43, %rd43, 4;
	@%p31 bra 	$L__BB0_3;
$L__BB0_20:
	mad.lo.s32 	%r30, %r10, %r1, %r2;
	cvta.to.global.u64 	%rd40, %rd15;
	mul.wide.s32 	%rd41, %r30, 4;
	add.s64 	%rd42, %rd40, %rd41;
	st.global.f32 	[%rd42], %f11;
$L__BB0_21:
	ret;

}


// ===== COMPILED SASS (sm_100) =====

	.target	sm_100

	.elftype	@"ET_EXEC"


//--------------------- .note.nv.tkinfo           --------------------------
	.section	.note.nv.tkinfo,"",@"SHT_NOTE"
	.sectionflags	@"SHF_NOTE_NV_TKINFO"
	.tkinfo
        /*0018*/ 	.word	0x00000002
        /*0030*/ 	.string	""
        /*0030*/ 	.string	"ptxas"
        /*0030*/ 	.string	"Cuda compilation tools, release 13.0, V13.0.88"
        /*0030*/ 	.string	"Build cuda_13.0.r13.0/compiler.36424714_0"
        /*0030*/ 	.string	"-arch sm_100 -m 64 "



//--------------------- .note.nv.cuinfo           --------------------------
	.section	.note.nv.cuinfo,"",@"SHT_NOTE"
	.sectionflags	@"SHF_NOTE_NV_CUINFO"
        /*0018*/ 	.short	0x0002
        /*001a*/ 	.short	0x0064
        /*001c*/ 	.short	0x0082
	.zero		2


//--------------------- .nv.info                  --------------------------
	.section	.nv.info,"",@"SHT_CUDA_INFO"
	.align	4


	//----- nvinfo : EIATTR_REGCOUNT
	.align		4
        /*0000*/ 	.byte	0x04, 0x2f
        /*0002*/ 	.short	(.L_1 - .L_0)
	.align		4
.L_0:
        /*0004*/ 	.word	index@(_Z26fp4_intrinsics_gemm_kernelILi1024ELi1024ELi1024EEvPKfS1_Pfiii)
        /*0008*/ 	.word	0x00000014


	//----- nvinfo : EIATTR_FRAME_SIZE
	.align		4
.L_1:
        /*000c*/ 	.byte	0x04, 0x11
        /*000e*/ 	.short	(.L_3 - .L_2)
	.align		4
.L_2:
        /*0010*/ 	.word	index@(_Z26fp4_intrinsics_gemm_kernelILi1024ELi1024ELi1024EEvPKfS1_Pfiii)
        /*0014*/ 	.word	0x00000000


	//----- nvinfo : EIATTR_MIN_STACK_SIZE
	.align		4
.L_3:
        /*0018*/ 	.byte	0x04, 0x12
        /*001a*/ 	.short	(.L_5 - .L_4)
	.align		4
.L_4:
        /*001c*/ 	.word	index@(_Z26fp4_intrinsics_gemm_kernelILi1024ELi1024ELi1024EEvPKfS1_Pfiii)
        /*0020*/ 	.word	0x00000000
.L_5:


//--------------------- .nv.compat                --------------------------
	.section	.nv.compat,"",@"SHT_CUDA_COMPAT_INFO"
	.align	4
        /*0000*/ 	.byte	0x02, 0x09, 0x00, 0x00, 0x02, 0x02, 0x01, 0x00, 0x02, 0x05, 0x05, 0x00, 0x03, 0x07, 0x01, 0x01
        /*0010*/ 	.byte	0x02, 0x03, 0x00, 0x00, 0x02, 0x06, 0x01, 0x00, 0x04, 0x0b, 0x08, 0x00, 0x01, 0x00, 0x00, 0x00
        /*0020*/ 	.byte	0x00, 0x00, 0x00, 0x00


//--------------------- .nv.info._Z26fp4_intrinsics_gemm_kernelILi1024ELi1024ELi1024EEvPKfS1_Pfiii --------------------------
	.section	.nv.info._Z26fp4_intrinsics_gemm_kernelILi1024ELi1024ELi1024EEvPKfS1_Pfiii,"",@"SHT_CUDA_INFO"
	.sectionflags	@""
	.align	4


	//----- nvinfo : EIATTR_CUDA_API_VERSION
	.align		4
        /*0000*/ 	.byte	0x04, 0x37
        /*0002*/ 	.short	(.L_7 - .L_6)
.L_6:
        /*0004*/ 	.word	0x00000082


	//----- nvinfo : EIATTR_KPARAM_INFO
	.align		4
.L_7:
        /*0008*/ 	.byte	0x04, 0x17
        /*000a*/ 	.short	(.L_9 - .L_8)
.L_8:
        /*000c*/ 	.word	0x00000000
        /*0010*/ 	.short	0x0005
        /*0012*/ 	.short	0x0020
        /*0014*/ 	.byte	0x00, 0xf0, 0x11, 0x00


	//----- nvinfo : EIATTR_KPARAM_INFO
	.align		4
.L_9:
        /*0018*/ 	.byte	0x04, 0x17
        /*001a*/ 	.short	(.L_11 - .L_10)
.L_10:
        /*001c*/ 	.word	0x00000000
        /*0020*/ 	.short	0x0004
        /*0022*/ 	.short	0x001c
        /*0024*/ 	.byte	0x00, 0xf0, 0x11, 0x00


	//----- nvinfo : EIATTR_KPARAM_INFO
	.align		4
.L_11:
        /*0028*/ 	.byte	0x04, 0x17
        /*002a*/ 	.short	(.L_13 - .L_12)
.L_12:
        /*002c*/ 	.word	0x00000000
        /*0030*/ 	.short	0x0003
        /*0032*/ 	.short	0x0018
        /*0034*/ 	.byte	0x00, 0xf0, 0x11, 0x00


	//----- nvinfo : EIATTR_KPARAM_INFO
	.align		4
.L_13:
        /*0038*/ 	.byte	0x04, 0x17
        /*003a*/ 	.short	(.L_15 - .L_14)
.L_14:
        /*003c*/ 	.word	0x00000000
        /*0040*/ 	.short	0x0002
        /*0042*/ 	.short	0x0010
        /*0044*/ 	.byte	0x00, 0xf5, 0x21, 0x00


	//----- nvinfo : EIATTR_KPARAM_INFO
	.align		4
.L_15:
        /*0048*/ 	.byte	0x04, 0x17
        /*004a*/ 	.short	(.L_17 - .L_16)
.L_16:
        /*004c*/ 	.word	0x00000000
        /*0050*/ 	.short	0x0001
        /*0052*/ 	.short	0x0008
        /*0054*/ 	.byte	0x00, 0xf5, 0x21, 0x00


	//----- nvinfo : EIATTR_KPARAM_INFO
	.align		4
.L_17:
        /*0058*/ 	.byte	0x04, 0x17
        /*005a*/ 	.short	(.L_19 - .L_18)
.L_18:
        /*005c*/ 	.word	0x00000000
        /*0060*/ 	.short	0x0000
        /*0062*/ 	.short	0x0000
        /*0064*/ 	.byte	0x00, 0xf5, 0x21, 0x00


	//----- nvinfo : EIATTR_SPARSE_MMA_MASK
	.align		4
.L_19:
        /*0068*/ 	.byte	0x03, 0x50
        /*006a*/ 	.short	0x0000


	//----- nvinfo : EIATTR_MAXREG_COUNT
	.align		4
        /*006c*/ 	.byte	0x03, 0x1b
        /*006e*/ 	.short	0x00ff


	//----- nvinfo : EIATTR_MERCURY_ISA_VERSION
	.align		4
        /*0070*/ 	.byte	0x03, 0x5f
        /*0072*/ 	.short	0x0101


	//----- nvinfo : EIATTR_VRC_CTA_INIT_COUNT
	.align		4
        /*0074*/ 	.byte	0x02, 0x4a
	.zero		1
	.zero		1


	//----- nvinfo : EIATTR_EXIT_INSTR_OFFSETS
	.align		4
        /*0078*/ 	.byte	0x04, 0x1c
        /*007a*/ 	.short	(.L_21 - .L_20)


	//   ....[0]....
.L_20:
        /*007c*/ 	.word	0x000000c0


	//   ....[1]....
        /*0080*/ 	.word	0x00000b50


	//----- nvinfo : EIATTR_CRS_STACK_SIZE
	.align		4
.L_21:
        /*0084*/ 	.byte	0x04, 0x1e
        /*0086*/ 	.short	(.L_23 - .L_22)
.L_22:
        /*0088*/ 	.word	0x00000000


	//----- nvinfo : EIATTR_CBANK_PARAM_SIZE
	.align		4
.L_23:
        /*008c*/ 	.byte	0x03, 0x19
        /*008e*/ 	.short	0x0024


	//----- nvinfo : EIATTR_PARAM_CBANK
	.align		4
        /*0090*/ 	.byte	0x04, 0x0a
        /*0092*/ 	.short	(.L_25 - .L_24)
	.align		4
.L_24:
        /*0094*/ 	.word	index@(.nv.constant0._Z26fp4_intrinsics_gemm_kernelILi1024ELi1024ELi1024EEvPKfS1_Pfiii)
        /*0098*/ 	.short	0x0380
        /*009a*/ 	.short	0x0024


	//----- nvinfo : EIATTR_SW_WAR
	.align		4
.L_25:
        /*009c*/ 	.byte	0x04, 0x36
        /*009e*/ 	.short	(.L_27 - .L_26)
.L_26:
        /*00a0*/ 	.word	0x00000008
.L_27:


//--------------------- .nv.callgraph             --------------------------
	.section	.nv.callgraph,"",@"SHT_CUDA_CALLGRAPH"
	.align	4
	.sectionentsize	8
	.align		4
        /*0000*/ 	.word	0x00000000
	.align		4
        /*0004*/ 	.word	0xffffffff
	.align		4
        /*0008*/ 	.word	0x00000000
	.align		4
        /*000c*/ 	.word	0xfffffffe
	.align		4
        /*0010*/ 	.word	0x00000000
	.align		4
        /*0014*/ 	.word	0xfffffffd
	.align		4
        /*0018*/ 	.word	0x00000000
	.align		4
        /*001c*/ 	.word	0xfffffffc


//--------------------- .text._Z26fp4_intrinsics_gemm_kernelILi1024ELi1024ELi1024EEvPKfS1_Pfiii --------------------------
	.section	.text._Z26fp4_intrinsics_gemm_kernelILi1024ELi1024ELi1024EEvPKfS1_Pfiii,"ax",@progbits
	.align	128
        .global         _Z26fp4_intrinsics_gemm_kernelILi1024ELi1024ELi1024EEvPKfS1_Pfiii
        .type           _Z26fp4_intrinsics_gemm_kernelILi1024ELi1024ELi1024EEvPKfS1_Pfiii,@function
        .size           _Z26fp4_intrinsics_gemm_kernelILi1024ELi1024ELi1024EEvPKfS1_Pfiii,(.L_x_11 - _Z26fp4_intrinsics_gemm_kernelILi1024ELi1024ELi1024EEvPKfS1_Pfiii)
        .other          _Z26fp4_intrinsics_gemm_kernelILi1024ELi1024ELi1024EEvPKfS1_Pfiii,@"STO_CUDA_ENTRY STV_DEFAULT"
_Z26fp4_intrinsics_gemm_kernelILi1024ELi1024ELi1024EEvPKfS1_Pfiii:
.text._Z26fp4_intrinsics_gemm_kernelILi1024ELi1024ELi1024EEvPKfS1_Pfiii:
[----:B------:R-:W-:Y:S01]  /*0000*/  LDC R1, c[0x0][0x37c] ;  /* 0x0000df00ff017b82 */ /* 0x000fe20000000800 */
[----:B------:R-:W0:Y:S07]  /*0010*/  S2R R3, SR_TID.X ;  /* 0x0000000000037919 */ /* 0x000e2e0000002100 */
[----:B------:R-:W1:Y:S01]  /*0020*/  LDC R5, c[0x0][0x364] ;  /* 0x0000d900ff057b82 */ /* 0x000e620000000800 */
[----:B------:R-:W2:Y:S01]  /*0030*/  LDCU.64 UR8, c[0x0][0x398] ;  /* 0x00007300ff0877ac */ /* 0x000ea20008000a00 */
[----:B------:R-:W1:Y:S06]  /*0040*/  S2R R2, SR_TID.Y ;  /* 0x0000000000027919 */ /* 0x000e6c0000002200 */
[----:B------:R-:W0:Y:S08]  /*0050*/  S2UR UR5, SR_CTAID.X ;  /* 0x00000000000579c3 */ /* 0x000e300000002500 */
[----:B------:R-:W0:Y:S08]  /*0060*/  LDC R0, c[0x0][0x360] ;  /* 0x0000d800ff007b82 */ /* 0x000e300000000800 */
[----:B------:R-:W1:Y:S01]  /*0070*/  S2UR UR4, SR_CTAID.Y ;  /* 0x00000000000479c3 */ /* 0x000e620000002600 */
[----:B0-----:R-:W-:-:S05]  /*0080*/  IMAD R0, R0, UR5, R3 ;  /* 0x0000000500007c24 */ /* 0x001fca000f8e0203 */
[----:B--2---:R-:W-:Y:S01]  /*0090*/  ISETP.GE.AND P0, PT, R0, UR9, PT ;  /* 0x0000000900007c0c */ /* 0x004fe2000bf06270 */
[----:B-1----:R-:W-:-:S05]  /*00a0*/  IMAD R5, R5, UR4, R2 ;  /* 0x0000000405057c24 */ /* 0x002fca000f8e0202 */
[----:B------:R-:W-:-:S13]  /*00b0*/  ISETP.GE.OR P0, PT, R5, UR8, P0 ;  /* 0x0000000805007c0c */ /* 0x000fda0008706670 */
[----:B------:R-:W-:Y:S05]  /*00c0*/  @P0 EXIT ;  /* 0x000000000000094d */ /* 0x000fea0003800000 */
[----:B------:R-:W0:Y:S01]  /*00d0*/  LDCU UR4, c[0x0][0x3a0] ;  /* 0x00007400ff0477ac */ /* 0x000e220008000800 */
[----:B------:R-:W-:Y:S01]  /*00e0*/  IMAD.MOV.U32 R4, RZ, RZ, RZ ;  /* 0x000000ffff047224 */ /* 0x000fe200078e00ff */
[----:B------:R-:W1:Y:S01]  /*00f0*/  LDCU.64 UR6, c[0x0][0x358] ;  /* 0x00006b00ff0677ac */ /* 0x000e620008000a00 */
[----:B0-----:R-:W-:-:S09]  /*0100*/  UISETP.GE.AND UP0, UPT, UR4, 0x1, UPT ;  /* 0x000000010400788c */ /* 0x001fd2000bf06270 */
[----:B-1----:R-:W-:Y:S05]  /*0110*/  BRA.U !UP0, `(.L_x_0) ;  /* 0x00000009087c7547 */ /* 0x002fea000b800000 */
[----:B------:R-:W0:Y:S01]  /*0120*/  LDC.64 R6, c[0x0][0x380] ;  /* 0x0000e000ff067b82 */ /* 0x000e220000000a00 */
[----:B------:R-:W-:Y:S01]  /*0130*/  IMAD R9, R5, UR4, RZ ;  /* 0x0000000405097c24 */ /* 0x000fe2000f8e02ff */
[----:B------:R-:W1:Y:S01]  /*0140*/  LDCU UR5, c[0x0][0x39c] ;  /* 0x00007380ff0577ac */ /* 0x000e620008000800 */
[----:B------:R-:W-:Y:S01]  /*0150*/  IMAD.MOV.U32 R4, RZ, RZ, RZ ;  /* 0x000000ffff047224 */ /* 0x000fe200078e00ff */
[----:B------:R-:W-:-:S04]  /*0160*/  UIADD3 UR4, UPT, UPT, -UR4, URZ, URZ ;  /* 0x000000ff04047290 */ /* 0x000fc8000fffe1ff */
[----:B------:R-:W2:Y:S01]  /*0170*/  LDC.64 R2, c[0x0][0x388] ;  /* 0x0000e200ff027b82 */ /* 0x000ea20000000a00 */
[----:B0-----:R-:W-:-:S04]  /*0180*/  IMAD.WIDE.U32 R6, R9, 0x4, R6 ;  /* 0x0000000409067825 */ /* 0x001fc800078e0006 */
[----:B-1----:R-:W-:-:S07]  /*0190*/  IMAD.MOV.U32 R9, RZ, RZ, R0 ;  /* 0x000000ffff097224 */ /* 0x002fce00078e0000 */
.L_x_9:
[----:B------:R-:W3:Y:S01]  /*01a0*/  LDG.E R10, desc[UR6][R6.64] ;  /* 0x00000006060a7981 */ /* 0x000ee2000c1e1900 */
[----:B------:R-:W-:Y:S01]  /*01b0*/  BSSY.RECONVERGENT B0, `(.L_x_1) ;  /* 0x0000036000007945 */ /* 0x000fe20003800200 */
[----:B------:R-:W-:Y:S01]  /*01c0*/  PRMT R15, RZ, 0x7610, R15 ;  /* 0x00007610ff0f7816 */ /* 0x000fe2000000000f */
[----:B---3--:R-:W0:Y:S02]  /*01d0*/  F2F.F64.F32 R10, R10 ;  /* 0x0000000a000a7310 */ /* 0x008e240000201800 */
[----:B0-----:R-:W-:Y:S01]  /*01e0*/  DADD R12, -RZ, |R10| ;  /* 0x00000000ff0c7229 */ /* 0x001fe2000000050a */
[----:B------:R-:W-:-:S04]  /*01f0*/  SHF.R.U32.HI R8, RZ, 0x1c, R11 ;  /* 0x0000001cff087819 */ /* 0x000fc8000001160b */
[----:B------:R-:W-:-:S05]  /*0200*/  LOP3.LUT R8, R8, 0x8, RZ, 0xc0, !PT ;  /* 0x0000000808087812 */ /* 0x000fca00078ec0ff */
[----:B------:R-:W-:-:S04]  /*0210*/  ISETP.GE.U32.AND P0, PT, R12, 0x1, PT ;  /* 0x000000010c00780c */ /* 0x000fc80003f06070 */
[----:B------:R-:W-:-:S13]  /*0220*/  ISETP.GE.U32.AND.EX P1, PT, R13, 0x3fd00000, PT, P0 ;  /* 0x3fd000000d00780c */ /* 0x000fda0003f26100 */
[----:B------:R-:W-:Y:S05]  /*0230*/  @!P1 BRA `(.L_x_2) ;  /* 0x0000000000b49947 */ /* 0x000fea0003800000 */
[----:B------:R-:W-:Y:S01]  /*0240*/  ISETP.GE.U32.AND.EX P0, PT, R13, 0x40180000, PT, P0 ;  /* 0x401800000d00780c */ /* 0x000fe20003f06100 */
[----:B------:R-:W-:-:S12]  /*0250*/  IMAD.MOV.U32 R15, RZ, RZ, 0x7 ;  /* 0x00000007ff0f7424 */ /* 0x000fd800078e00ff */
[----:B------:R-:W-:-:S04]  /*0260*/  @P0 ISETP.GT.U32.AND P1, PT, R12, RZ, PT ;  /* 0x000000ff0c00020c */ /* 0x000fc80003f24070 */
[----:B------:R-:W-:-:S04]  /*0270*/  @P0 ISETP.GT.U32.AND.EX P1, PT, R13, 0x7ff00000, PT, P1 ;  /* 0x7ff000000d00080c */ /* 0x000fc80003f24110 */
[----:B------:R-:W-:-:S04]  /*0280*/  @P0 SEL R14, R8, RZ, !P1 ;  /* 0x000000ff080e0207 */ /* 0x000fc80004800000 */
[----:B------:R-:W-:Y:S01]  /*0290*/  @P0 PRMT R8, R14, 0x7610, R8 ;  /* 0x000076100e080816 */ /* 0x000fe20000000008 */
[----:B------:R-:W-:Y:S06]  /*02a0*/  @P0 BRA `(.L_x_2) ;  /* 0x0000000000980947 */ /* 0x000fec0003800000 */
[----:B------:R-:W-:Y:S02]  /*02b0*/  ISETP.GE.U32.AND P0, PT, R12, RZ, PT ;  /* 0x000000ff0c00720c */ /* 0x000fe40003f06070 */
[--C-:B------:R-:W-:Y:S02]  /*02c0*/  SHF.R.U32.HI R12, RZ, 0x13, R11.reuse ;  /* 0x00000013ff0c7819 */ /* 0x100fe4000001160b */
[----:B------:R-:W-:Y:S02]  /*02d0*/  ISETP.GE.U32.AND.EX P0, PT, R13, 0x3ff00000, PT, P0 ;  /* 0x3ff000000d00780c */ /* 0x000fe40003f06100 */
[----:B------:R-:W-:Y:S02]  /*02e0*/  SHF.R.U32.HI R13, RZ, 0x14, R11 ;  /* 0x00000014ff0d7819 */ /* 0x000fe4000001160b */
[----:B------:R-:W-:-:S09]  /*02f0*/  LOP3.LUT R14, R12, 0x1, RZ, 0xc0, !PT ;  /* 0x000000010c0e7812 */ /* 0x000fd200078ec0ff */
[----:B------:R-:W-:Y:S05]  /*0300*/  @!P0 BRA `(.L_x_3) ;  /* 0x0000000000308947 */ /* 0x000fea0003800000 */
[C---:B------:R-:W-:Y:S02]  /*0310*/  ISETP.NE.U32.AND P1, PT, R10.reuse, RZ, PT ;  /* 0x000000ff0a00720c */ /* 0x040fe40003f25070 */
[C---:B------:R-:W-:Y:S02]  /*0320*/  LOP3.LUT R12, R11.reuse, 0xfffff, RZ, 0xc0, !PT ;  /* 0x000fffff0b0c7812 */ /* 0x040fe400078ec0ff */
[----:B------:R-:W-:Y:S02]  /*0330*/  ISETP.GT.U32.AND P0, PT, R10, RZ, PT ;  /* 0x000000ff0a00720c */ /* 0x000fe40003f04070 */
[----:B------:R-:W-:Y:S02]  /*0340*/  LOP3.LUT R10, R11, 0x7ffff, RZ, 0xc0, !PT ;  /* 0x0007ffff0b0a7812 */ /* 0x000fe400078ec0ff */
[----:B------:R-:W-:-:S04]  /*0350*/  ISETP.NE.AND.EX P1, PT, R12, 0xc0000, PT, P1 ;  /* 0x000c00000c00780c */ /* 0x000fc80003f25310 */
[----:B------:R-:W-:Y:S01]  /*0360*/  ISETP.GT.U32.OR.EX P0, PT, R10, 0x40000, !P1, P0 ;  /* 0x000400000a00780c */ /* 0x000fe20004f04500 */
[----:B------:R-:W-:-:S04]  /*0370*/  IMAD R10, R13, 0x2, R14 ;  /* 0x000000020d0a7824 */ /* 0x000fc800078e020e */
[----:B------:R-:W-:-:S08]  /*0380*/  VIADD R11, R10, 0x1 ;  /* 0x000000010a0b7836 */ /* 0x000fd00000000000 */
[----:B------:R-:W-:-:S04]  /*0390*/  @!P0 IMAD.MOV R11, RZ, RZ, R10 ;  /* 0x000000ffff0b8224 */ /* 0x000fc800078e020a */
[----:B------:R-:W-:-:S05]  /*03a0*/  VIADD R11, R11, 0x4 ;  /* 0x000000040b0b7836 */ /* 0x000fca0000000000 */
[----:B------:R-:W-:Y:S01]  /*03b0*/  PRMT R15, R11, 0x7610, R15 ;  /* 0x000076100b0f7816 */ /* 0x000fe2000000000f */
[----:B------:R-:W-:Y:S06]  /*03c0*/  BRA `(.L_x_2) ;  /* 0x0000000000507947 */ /* 0x000fec0003800000 */
.L_x_3:
[----:B------:R-:W-:Y:S02]  /*03d0*/  LOP3.LUT R12, RZ, R13, RZ, 0x33, !PT ;  /* 0x0000000dff0c7212 */ /* 0x000fe400078e33ff */
[----:B------:R-:W-:Y:S02]  /*03e0*/  IADD3 R15, P0, PT, RZ, -0x1, RZ ;  /* 0xffffffffff0f7810 */ /* 0x000fe40007f1e0ff */
[----:B------:R-:W-:Y:S02]  /*03f0*/  LOP3.LUT R13, R12, 0xff, RZ, 0xc0, !PT ;  /* 0x000000ff0c0d7812 */ /* 0x000fe400078ec0ff */
[----:B------:R-:W-:Y:S02]  /*0400*/  LOP3.LUT R15, R15, R10, RZ, 0xc0, !PT ;  /* 0x0000000a0f0f7212 */ /* 0x000fe400078ec0ff */
[----:B------:R-:W-:-:S04]  /*0410*/  SHF.L.U64.HI R12, RZ, R13, 0x80000 ;  /* 0x00080000ff0c7419 */ /* 0x000fc8000001020d */
[----:B------:R-:W-:Y:S02]  /*0420*/  IADD3.X R10, PT, PT, R12, -0x1, RZ, P0, !PT ;  /* 0xffffffff0c0a7810 */ /* 0x000fe400007fe4ff */
[----:B------:R-:W-:Y:S02]  /*0430*/  ISETP.GT.U32.AND P0, PT, R15, RZ, PT ;  /* 0x000000ff0f00720c */ /* 0x000fe40003f04070 */
[----:B------:R-:W-:Y:S02]  /*0440*/  SHF.L.U64.HI R12, RZ, R13, 0x40000 ;  /* 0x00040000ff0c7419 */ /* 0x000fe4000001020d */
[----:B------:R-:W-:Y:S02]  /*0450*/  LOP3.LUT R11, R10, 0x100000, R11, 0xe0, !PT ;  /* 0x001000000a0b7812 */ /* 0x000fe400078ee00b */
[----:B------:R-:W-:Y:S02]  /*0460*/  LOP3.LUT R10, R14, 0x2, RZ, 0xfc, !PT ;  /* 0x000000020e0a7812 */ /* 0x000fe400078efcff */
[----:B------:R-:W-:-:S02]  /*0470*/  ISETP.GT.U32.AND.EX P0, PT, R11, R12, PT, P0 ;  /* 0x0000000c0b00720c */ /* 0x000fc40003f04100 */
[----:B------:R-:W-:-:S11]  /*0480*/  SHF.R.U32.HI R10, RZ, R13, R10 ;  /* 0x0000000dff0a7219 */ /* 0x000fd6000001160a */
[----:B------:R-:W-:Y:S05]  /*0490*/  @P0 BRA `(.L_x_4) ;  /* 0x0000000000180947 */ /* 0x000fea0003800000 */
[C---:B------:R-:W-:Y:S02]  /*04a0*/  LOP3.LUT R13, R10.reuse, 0x1, RZ, 0xc0, !PT ;  /* 0x000000010a0d7812 */ /* 0x040fe400078ec0ff */
[----:B------:R-:W-:Y:S02]  /*04b0*/  ISETP.NE.U32.AND P1, PT, R15, RZ, PT ;  /* 0x000000ff0f00720c */ /* 0x000fe40003f25070 */
[----:B------:R-:W-:Y:S02]  /*04c0*/  ISETP.NE.U32.AND P0, PT, R13, 0x1, PT ;  /* 0x000000010d00780c */ /* 0x000fe40003f05070 */
[----:B------:R-:W-:Y:S02]  /*04d0*/  PRMT R15, R10, 0x7610, R15 ;  /* 0x000076100a0f7816 */ /* 0x000fe4000000000f */
[----:B------:R-:W-:-:S13]  /*04e0*/  ISETP.NE.OR.EX P0, PT, R11, R12, P0, P1 ;  /* 0x0000000c0b00720c */ /* 0x000fda0000705710 */
[----:B------:R-:W-:Y:S05]  /*04f0*/  @P0 BRA `(.L_x_2) ;  /* 0x0000000000040947 */ /* 0x000fea0003800000 */
.L_x_4:
[----:B------:R-:W-:-:S07]  /*0500*/  VIADD R15, R10, 0x1 ;  /* 0x000000010a0f7836 */ /* 0x000fce0000000000 */
.L_x_2:
[----:B------:R-:W-:Y:S05]  /*0510*/  BSYNC.RECONVERGENT B0 ;  /* 0x0000000000007941 */ /* 0x000fea0003800200 */
.L_x_1:
[----:B--2---:R-:W-:-:S05]  /*0520*/  IMAD.WIDE R16, R9, 0x4, R2 ;  /* 0x0000000409107825 */ /* 0x004fca00078e0202 */
[----:B------:R-:W2:Y:S01]  /*0530*/  LDG.E R12, desc[UR6][R16.64] ;  /* 0x00000006100c7981 */ /* 0x000ea2000c1e1900 */
[----:B------:R-:W-:Y:S01]  /*0540*/  BSSY.RECONVERGENT B0, `(.L_x_5) ;  /* 0x0000037000007945 */ /* 0x000fe20003800200 */
[----:B------:R-:W-:Y:S02]  /*0550*/  LOP3.LUT R8, R8, R15, RZ, 0xfc, !PT ;  /* 0x0000000f08087212 */ /* 0x000fe400078efcff */
[----:B------:R-:W-:Y:S01]  /*0560*/  PRMT R15, RZ, 0x7610, R15 ;  /* 0x00007610ff0f7816 */ /* 0x000fe2000000000f */
[----:B--2---:R-:W0:Y:S02]  /*0570*/  F2F.F64.F32 R12, R12 ;  /* 0x0000000c000c7310 */ /* 0x004e240000201800 */
        /* <DEDUP_REMOVED lines=23> */
[----:B------:R-:W-:Y:S01]  /*06f0*/  ISETP.NE.AND.EX P1, PT, R10, 0xc0000, PT, P1 ;  /* 0x000c00000a00780c */ /* 0x000fe20003f25310 */
[----:B------:R-:W-:-:S03]  /*0700*/  IMAD R10, R16, 0x2, R15 ;  /* 0x00000002100a7824 */ /* 0x000fc600078e020f */
[----:B------:R-:W-:Y:S01]  /*0710*/  ISETP.GT.U32.OR.EX P0, PT, R12, 0x40000, !P1, P0 ;  /* 0x000400000c00780c */ /* 0x000fe20004f04500 */
[----:B------:R-:W-:-:S12]  /*0720*/  VIADD R11, R10, 0x1 ;  /* 0x000000010a0b7836 */ /* 0x000fd80000000000 */
[----:B------:R-:W-:-:S04]  /*0730*/  @!P0 IMAD.MOV R11, RZ, RZ, R10 ;  /* 0x000000ffff0b8224 */ /* 0x000fc800078e020a */
[----:B------:R-:W-:-:S05]  /*0740*/  VIADD R11, R11, 0x4 ;  /* 0x000000040b0b7836 */ /* 0x000fca0000000000 */
[----:B------:R-:W-:Y:S01]  /*0750*/  PRMT R15, R11, 0x7610, R15 ;  /* 0x000076100b0f7816 */ /* 0x000fe2000000000f */
[----:B------:R-:W-:Y:S06]  /*0760*/  BRA `(.L_x_6) ;  /* 0x0000000000507947 */ /* 0x000fec0003800000 */
.L_x_7:
[----:B------:R-:W-:Y:S02]  /*0770*/  LOP3.LUT R10, RZ, R16, RZ, 0x33, !PT ;  /* 0x00000010ff0a7212 */ /* 0x000fe400078e33ff */
[----:B------:R-:W-:Y:S02]  /*0780*/  IADD3 R17, P0, PT, RZ, -0x1, RZ ;  /* 0xffffffffff117810 */ /* 0x000fe40007f1e0ff */
[----:B------:R-:W-:Y:S02]  /*0790*/  LOP3.LUT R11, R10, 0xff, RZ, 0xc0, !PT ;  /* 0x000000ff0a0b7812 */ /* 0x000fe400078ec0ff */
[----:B------:R-:W-:Y:S02]  /*07a0*/  LOP3.LUT R16, R17, R12, RZ, 0xc0, !PT ;  /* 0x0000000c11107212 */ /* 0x000fe400078ec0ff */
[-C--:B------:R-:W-:Y:S02]  /*07b0*/  SHF.L.U64.HI R10, RZ, R11.reuse, 0x80000 ;  /* 0x00080000ff0a7419 */ /* 0x080fe4000001020b */
[----:B------:R-:W-:-:S02]  /*07c0*/  SHF.L.U64.HI R17, RZ, R11, 0x40000 ;  /* 0x00040000ff117419 */ /* 0x000fc4000001020b */
[----:B------:R-:W-:Y:S02]  /*07d0*/  IADD3.X R12, PT, PT, R10, -0x1, RZ, P0, !PT ;  /* 0xffffffff0a0c7810 */ /* 0x000fe400007fe4ff */
[----:B------:R-:W-:Y:S02]  /*07e0*/  ISETP.GT.U32.AND P0, PT, R16, RZ, PT ;  /* 0x000000ff1000720c */ /* 0x000fe40003f04070 */
[----:B------:R-:W-:Y:S02]  /*07f0*/  LOP3.LUT R12, R12, 0x100000, R13, 0xe0, !PT ;  /* 0x001000000c0c7812 */ /* 0x000fe400078ee00d */
[----:B------:R-:W-:Y:S02]  /*0800*/  LOP3.LUT R10, R15, 0x2, RZ, 0xfc, !PT ;  /* 0x000000020f0a7812 */ /* 0x000fe400078efcff */
[----:B------:R-:W-:Y:S02]  /*0810*/  ISETP.GT.U32.AND.EX P0, PT, R12, R17, PT, P0 ;  /* 0x000000110c00720c */ /* 0x000fe40003f04100 */
[----:B------:R-:W-:-:S11]  /*0820*/  SHF.R.U32.HI R10, RZ, R11, R10 ;  /* 0x0000000bff0a7219 */ /* 0x000fd6000001160a */
[----:B------:R-:W-:Y:S05]  /*0830*/  @P0 BRA `(.L_x_8) ;  /* 0x0000000000180947 */ /* 0x000fea0003800000 */
[----:B------:R-:W-:Y:S02]  /*0840*/  LOP3.LUT R11, R10, 0x1, RZ, 0xc0, !PT ;  /* 0x000000010a0b7812 */ /* 0x000fe400078ec0ff */
[----:B------:R-:W-:Y:S02]  /*0850*/  ISETP.NE.U32.AND P1, PT, R16, RZ, PT ;  /* 0x000000ff1000720c */ /* 0x000fe40003f25070 */
[----:B------:R-:W-:Y:S02]  /*0860*/  ISETP.NE.U32.AND P0, PT, R11, 0x1, PT ;  /* 0x000000010b00780c */ /* 0x000fe40003f05070 */
[----:B------:R-:W-:Y:S02]  /*0870*/  PRMT R15, R10, 0x7610, R15 ;  /* 0x000076100a0f7816 */ /* 0x000fe4000000000f */
[----:B------:R-:W-:-:S13]  /*0880*/  ISETP.NE.OR.EX P0, PT, R12, R17, P0, P1 ;  /* 0x000000110c00720c */ /* 0x000fda0000705710 */
[----:B------:R-:W-:Y:S05]  /*0890*/  @P0 BRA `(.L_x_6) ;  /* 0x0000000000040947 */ /* 0x000fea0003800000 */
.L_x_8:
[----:B------:R-:W-:-:S07]  /*08a0*/  VIADD R15, R10, 0x1 ;  /* 0x000000010a0f7836 */ /* 0x000fce0000000000 */
.L_x_6:
[----:B------:R-:W-:Y:S05]  /*08b0*/  BSYNC.RECONVERGENT B0 ;  /* 0x0000000000007941 */ /* 0x000fea0003800200 */
.L_x_5:
[----:B------:R-:W-:Y:S01]  /*08c0*/  LOP3.LUT R15, R14, R15, RZ, 0xfc, !PT ;  /* 0x0000000f0e0f7212 */ /* 0x000fe200078efcff */
[C---:B------:R-:W-:Y:S01]  /*08d0*/  IMAD.SHL.U32 R10, R8.reuse, 0x200, RZ ;  /* 0x00000200080a7824 */ /* 0x040fe200078e00ff */
[C---:B------:R-:W-:Y:S01]  /*08e0*/  LOP3.LUT R12, R8.reuse, 0x1, RZ, 0xc0, !PT ;  /* 0x00000001080c7812 */ /* 0x040fe200078ec0ff */
[----:B------:R-:W-:Y:S01]  /*08f0*/  IMAD.SHL.U32 R8, R8, 0x1000, RZ ;  /* 0x0000100008087824 */ /* 0x000fe200078e00ff */
[C---:B------:R-:W-:Y:S01]  /*0900*/  LOP3.LUT R14, R15.reuse, 0x1, RZ, 0xc0, !PT ;  /* 0x000000010f0e7812 */ /* 0x040fe200078ec0ff */
[----:B------:R-:W-:Y:S01]  /*0910*/  IMAD.SHL.U32 R13, R15, 0x200, RZ ;  /* 0x000002000f0d7824 */ /* 0x000fe200078e00ff */
[C---:B------:R-:W-:Y:S01]  /*0920*/  LOP3.LUT P0, RZ, R10.reuse, 0xc00, RZ, 0xc0, !PT ;  /* 0x00000c000aff7812 */ /* 0x040fe2000780c0ff */
[----:B------:R-:W-:Y:S01]  /*0930*/  IMAD.MOV R16, RZ, RZ, -R12 ;  /* 0x000000ffff107224 */ /* 0x000fe200078e0a0c */
[----:B------:R-:W-:Y:S01]  /*0940*/  LOP3.LUT R11, R10, 0xc00, RZ, 0xc0, !PT ;  /* 0x00000c000a0b7812 */ /* 0x000fe200078ec0ff */
[----:B------:R-:W-:Y:S01]  /*0950*/  IMAD.MOV R17, RZ, RZ, -R14 ;  /* 0x000000ffff117224 */ /* 0x000fe200078e0a0e */
[----:B------:R-:W-:Y:S01]  /*0960*/  LOP3.LUT P1, RZ, R13, 0xc00, RZ, 0xc0, !PT ;  /* 0x00000c000dff7812 */ /* 0x000fe2000782c0ff */
[----:B------:R-:W-:Y:S01]  /*0970*/  IMAD.SHL.U32 R15, R15, 0x1000, RZ ;  /* 0x000010000f0f7824 */ /* 0x000fe200078e00ff */
[----:B------:R-:W-:Y:S01]  /*0980*/  LOP3.LUT R12, R13, 0xc00, RZ, 0xc0, !PT ;  /* 0x00000c000d0c7812 */ /* 0x000fe200078ec0ff */
[----:B------:R-:W-:Y:S01]  /*0990*/  VIADD R11, R11, 0x3800 ;  /* 0x000038000b0b7836 */ /* 0x000fe20000000000 */
[----:B------:R-:W-:Y:S01]  /*09a0*/  PRMT R14, R16, 0x7710, RZ ;  /* 0x00007710100e7816 */ /* 0x000fe200000000ff */
[----:B------:R-:W-:Y:S01]  /*09b0*/  UIADD3 UR4, UPT, UPT, UR4, 0x1, URZ ;  /* 0x0000000104047890 */ /* 0x000fe2000fffe0ff */
[----:B------:R-:W-:Y:S01]  /*09c0*/  PRMT R16, R17, 0x7710, RZ ;  /* 0x0000771011107816 */ /* 0x000fe200000000ff */
[----:B------:R-:W-:Y:S01]  /*09d0*/  VIADD R12, R12, 0x3800 ;  /* 0x000038000c0c7836 */ /* 0x000fe20000000000 */
[----:B------:R-:W-:Y:S01]  /*09e0*/  LOP3.LUT R10, R10, 0x200, RZ, 0xc0, !PT ;  /* 0x000002000a0a7812 */ /* 0x000fe200078ec0ff */
[----:B------:R-:W-:Y:S01]  /*09f0*/  UISETP.NE.AND UP0, UPT, UR4, URZ, UPT ;  /* 0x000000ff0400728c */ /* 0x000fe2000bf05270 */
[----:B------:R-:W-:Y:S01]  /*0a00*/  @!P0 LOP3.LUT R11, R14, 0x3800, RZ, 0xc0, !PT ;  /* 0x000038000e0b8812 */ /* 0x000fe200078ec0ff */
[----:B------:R-:W-:Y:S01]  /*0a10*/  UMOV UR9, UR5 ;  /* 0x0000000500097c82 */ /* 0x000fe20008000000 */
[----:B------:R-:W-:Y:S01]  /*0a20*/  LOP3.LUT R13, R13, 0x200, RZ, 0xc0, !PT ;  /* 0x000002000d0d7812 */ /* 0x000fe200078ec0ff */
[----:B------:R-:W-:Y:S01]  /*0a30*/  VIADD R9, R9, UR9 ;  /* 0x0000000909097c36 */ /* 0x000fe20008000000 */
[----:B------:R-:W-:-:S02]  /*0a40*/  @!P1 LOP3.LUT R12, R16, 0x3800, RZ, 0xc0, !PT ;  /* 0x00003800100c9812 */ /* 0x000fc400078ec0ff */
[----:B------:R-:W-:Y:S02]  /*0a50*/  LOP3.LUT R11, R11, 0x8000, R8, 0xf8, !PT ;  /* 0x000080000b0b7812 */ /* 0x000fe400078ef808 */
[----:B------:R-:W-:Y:S02]  /*0a60*/  LOP3.LUT R12, R12, 0x8000, R15, 0xf8, !PT ;  /* 0x000080000c0c7812 */ /* 0x000fe400078ef80f */
[----:B------:R-:W-:Y:S02]  /*0a70*/  SEL R10, R10, RZ, P0 ;  /* 0x000000ff0a0a7207 */ /* 0x000fe40000000000 */
[----:B------:R-:W-:Y:S02]  /*0a80*/  SEL R13, R13, RZ, P1 ;  /* 0x000000ff0d0d7207 */ /* 0x000fe40000800000 */
[----:B------:R-:W-:Y:S02]  /*0a90*/  LOP3.LUT R10, R11, R10, RZ, 0xfc, !PT ;  /* 0x0000000a0b0a7212 */ /* 0x000fe400078efcff */
[----:B------:R-:W-:-:S02]  /*0aa0*/  LOP3.LUT R12, R12, R13, RZ, 0xfc, !PT ;  /* 0x0000000d0c0c7212 */ /* 0x000fc400078efcff */
[----:B------:R-:W-:Y:S01]  /*0ab0*/  IADD3 R6, P0, PT, R6, 0x4, RZ ;  /* 0x0000000406067810 */ /* 0x000fe20007f1e0ff */
[----:B------:R-:W-:Y:S02]  /*0ac0*/  HADD2.F32 R11, -RZ, R10.H0_H0 ;  /* 0x2000000aff0b7230 */ /* 0x000fe40000004100 */
[----:B------:R-:W-:Y:S02]  /*0ad0*/  HADD2.F32 R12, -RZ, R12.H0_H0 ;  /* 0x2000000cff0c7230 */ /* 0x000fe40000004100 */
[----:B------:R-:W-:-:S03]  /*0ae0*/  IMAD.X R7, RZ, RZ, R7, P0 ;  /* 0x000000ffff077224 */ /* 0x000fc600000e0607 */
[----:B------:R-:W-:Y:S01]  /*0af0*/  FFMA R4, R11, R12, R4 ;  /* 0x0000000c0b047223 */ /* 0x000fe20000000004 */
[----:B------:R-:W-:Y:S06]  /*0b00*/  BRA.U UP0, `(.L_x_9) ;  /* 0xfffffff500a47547 */ /* 0x000fec000b83ffff */
.L_x_0:
[----:B------:R-:W0:Y:S01]  /*0b10*/  LDC.64 R2, c[0x0][0x390] ;  /* 0x0000e400ff027b82 */ /* 0x000e220000000a00 */
[----:B------:R-:W-:-:S04]  /*0b20*/  IMAD R5, R5, UR9, R0 ;  /* 0x0000000905057c24 */ /* 0x000fc8000f8e0200 */
[----:B0-----:R-:W-:-:S05]  /*0b30*/  IMAD.WIDE R2, R5, 0x4, R2 ;  /* 0x0000000405027825 */ /* 0x001fca00078e0202 */
[----:B------:R-:W-:Y:S01]  /*0b40*/  STG.E desc[UR6][R2.64], R4 ;  /* 0x0000000402007986 */ /* 0x000fe2000c101906 */
[----:B------:R-:W-:Y:S05]  /*0b50*/  EXIT ;  /* 0x000000000000794d */ /* 0x000fea0003800000 */
.L_x_10:
[----:B------:R-:W-:-:S00]  /*0b60*/  BRA `(.L_x_10) ;  /* 0xfffffffc00fc7947 */ /* 0x000fc0000383ffff */
[----:B------:R-:W-:-:S00]  /*0b70*/  NOP ;  /* 0x0000000000007918 */ /* 0x000fc00000000000 */
        /* <DEDUP_REMOVED lines=8> */
.L_x_11:


//--------------------- .nv.shared.reserved.0     --------------------------
	.section	.nv.shared.reserved.0,"aw",@nobits
	.weak		__nv_reservedSMEM_offset_0_alias
	.size		__nv_reservedSMEM_offset_0_alias, 0, 64
	.other		__nv_reservedSMEM_offset_0_alias,@"STO_CUDA_RESERVED_SHARED STV_DEFAULT"
__nv_reservedSMEM_offset_0_alias:
	.zero		0
	.zero		64


//--------------------- .nv.constant0._Z26fp4_intrinsics_gemm_kernelILi1024ELi1024ELi1024EEvPKfS1_Pfiii --------------------------
	.section	.nv.constant0._Z26fp4_intrinsics_gemm_kernelILi1024ELi1024ELi1024EEvPKfS1_Pfiii,"a",@progbits
	.sectionflags	@""
	.align	4
.nv.constant0._Z26fp4_intrinsics_gemm_kernelILi1024ELi1024ELi1024EEvPKfS1_Pfiii:
	.zero		932


//--------------------- SYMBOLS --------------------------

	.type		.nv.reservedSmem.offset0,@object
	.size		.nv.reservedSmem.offset0,0x4
